//
// Generated by NVIDIA NVVM Compiler
//
// Compiler Build ID: CL-36424714
// Cuda compilation tools, release 13.0, V13.0.88
// Based on NVVM 20.0.0
//

.version 9.0
.target sm_100
.address_size 64

	// .globl	_Z21matrix_multiplicationPKiS0_Pii
// _ZZ21matrix_multiplicationPKiS0_PiiE3s_a has been demoted
// _ZZ21matrix_multiplicationPKiS0_PiiE3s_b has been demoted

.visible .entry _Z21matrix_multiplicationPKiS0_Pii(
	.param .u64 .ptr .align 1 _Z21matrix_multiplicationPKiS0_Pii_param_0,
	.param .u64 .ptr .align 1 _Z21matrix_multiplicationPKiS0_Pii_param_1,
	.param .u64 .ptr .align 1 _Z21matrix_multiplicationPKiS0_Pii_param_2,
	.param .u32 _Z21matrix_multiplicationPKiS0_Pii_param_3
)
{
	.reg .pred 	%p<3>;
	.reg .b32 	%r<144>;
	.reg .b64 	%rd<13>;
	// demoted variable
	.shared .align 4 .b8 _ZZ21matrix_multiplicationPKiS0_PiiE3s_a[4096];
	// demoted variable
	.shared .align 4 .b8 _ZZ21matrix_multiplicationPKiS0_PiiE3s_b[4096];
	ld.param.u64 	%rd3, [_Z21matrix_multiplicationPKiS0_Pii_param_0];
	ld.param.u64 	%rd4, [_Z21matrix_multiplicationPKiS0_Pii_param_1];
	ld.param.u64 	%rd5, [_Z21matrix_multiplicationPKiS0_Pii_param_2];
	ld.param.u32 	%r22, [_Z21matrix_multiplicationPKiS0_Pii_param_3];
	mov.u32 	%r24, %ctaid.y;
	shl.b32 	%r25, %r24, 5;
	mov.u32 	%r1, %tid.y;
	add.s32 	%r2, %r25, %r1;
	mov.u32 	%r26, %ctaid.x;
	shl.b32 	%r3, %r26, 5;
	mov.u32 	%r4, %tid.x;
	setp.lt.s32 	%p1, %r22, 32;
	mov.b32 	%r143, 0;
	@%p1 bra 	$L__BB0_3;
	shl.b32 	%r28, %r1, 5;
	add.s32 	%r29, %r28, %r4;
	shl.b32 	%r30, %r29, 2;
	mov.u32 	%r31, _ZZ21matrix_multiplicationPKiS0_PiiE3s_a;
	add.s32 	%r5, %r31, %r30;
	mov.u32 	%r32, _ZZ21matrix_multiplicationPKiS0_PiiE3s_b;
	add.s32 	%r6, %r32, %r30;
	shl.b32 	%r33, %r1, 7;
	add.s32 	%r7, %r31, %r33;
	shl.b32 	%r34, %r4, 2;
	add.s32 	%r8, %r32, %r34;
	shr.s32 	%r35, %r22, 31;
	shr.u32 	%r36, %r35, 27;
	add.s32 	%r37, %r22, %r36;
	shr.s32 	%r38, %r37, 5;
	neg.s32 	%r141, %r38;
	mad.lo.s32 	%r140, %r22, %r2, %r4;
	mad.lo.s32 	%r39, %r1, %r22, %r4;
	add.s32 	%r139, %r39, %r3;
	shl.b32 	%r12, %r22, 5;
	cvta.to.global.u64 	%rd1, %rd3;
	cvta.to.global.u64 	%rd2, %rd4;
	mov.b32 	%r143, 0;
$L__BB0_2:
	mul.wide.u32 	%rd6, %r140, 4;
	add.s64 	%rd7, %rd1, %rd6;
	ld.global.u32 	%r40, [%rd7];
	st.shared.u32 	[%r5], %r40;
	mul.wide.u32 	%rd8, %r139, 4;
	add.s64 	%rd9, %rd2, %rd8;
	ld.global.u32 	%r41, [%rd9];
	st.shared.u32 	[%r6], %r41;
	bar.sync 	0;
	ld.shared.u32 	%r42, [%r7];
	ld.shared.u32 	%r43, [%r8];
	mad.lo.s32 	%r44, %r43, %r42, %r143;
	ld.shared.u32 	%r45, [%r7+4];
	ld.shared.u32 	%r46, [%r8+128];
	mad.lo.s32 	%r47, %r46, %r45, %r44;
	ld.shared.u32 	%r48, [%r7+8];
	ld.shared.u32 	%r49, [%r8+256];
	mad.lo.s32 	%r50, %r49, %r48, %r47;
	ld.shared.u32 	%r51, [%r7+12];
	ld.shared.u32 	%r52, [%r8+384];
	mad.lo.s32 	%r53, %r52, %r51, %r50;
	ld.shared.u32 	%r54, [%r7+16];
	ld.shared.u32 	%r55, [%r8+512];
	mad.lo.s32 	%r56, %r55, %r54, %r53;
	ld.shared.u32 	%r57, [%r7+20];
	ld.shared.u32 	%r58, [%r8+640];
	mad.lo.s32 	%r59, %r58, %r57, %r56;
	ld.shared.u32 	%r60, [%r7+24];
	ld.shared.u32 	%r61, [%r8+768];
	mad.lo.s32 	%r62, %r61, %r60, %r59;
	ld.shared.u32 	%r63, [%r7+28];
	ld.shared.u32 	%r64, [%r8+896];
	mad.lo.s32 	%r65, %r64, %r63, %r62;
	ld.shared.u32 	%r66, [%r7+32];
	ld.shared.u32 	%r67, [%r8+1024];
	mad.lo.s32 	%r68, %r67, %r66, %r65;
	ld.shared.u32 	%r69, [%r7+36];
	ld.shared.u32 	%r70, [%r8+1152];
	mad.lo.s32 	%r71, %r70, %r69, %r68;
	ld.shared.u32 	%r72, [%r7+40];
	ld.shared.u32 	%r73, [%r8+1280];
	mad.lo.s32 	%r74, %r73, %r72, %r71;
	ld.shared.u32 	%r75, [%r7+44];
	ld.shared.u32 	%r76, [%r8+1408];
	mad.lo.s32 	%r77, %r76, %r75, %r74;
	ld.shared.u32 	%r78, [%r7+48];
	ld.shared.u32 	%r79, [%r8+1536];
	mad.lo.s32 	%r80, %r79, %r78, %r77;
	ld.shared.u32 	%r81, [%r7+52];
	ld.shared.u32 	%r82, [%r8+1664];
	mad.lo.s32 	%r83, %r82, %r81, %r80;
	ld.shared.u32 	%r84, [%r7+56];
	ld.shared.u32 	%r85, [%r8+1792];
	mad.lo.s32 	%r86, %r85, %r84, %r83;
	ld.shared.u32 	%r87, [%r7+60];
	ld.shared.u32 	%r88, [%r8+1920];
	mad.lo.s32 	%r89, %r88, %r87, %r86;
	ld.shared.u32 	%r90, [%r7+64];
	ld.shared.u32 	%r91, [%r8+2048];
	mad.lo.s32 	%r92, %r91, %r90, %r89;
	ld.shared.u32 	%r93, [%r7+68];
	ld.shared.u32 	%r94, [%r8+2176];
	mad.lo.s32 	%r95, %r94, %r93, %r92;
	ld.shared.u32 	%r96, [%r7+72];
	ld.shared.u32 	%r97, [%r8+2304];
	mad.lo.s32 	%r98, %r97, %r96, %r95;
	ld.shared.u32 	%r99, [%r7+76];
	ld.shared.u32 	%r100, [%r8+2432];
	mad.lo.s32 	%r101, %r100, %r99, %r98;
	ld.shared.u32 	%r102, [%r7+80];
	ld.shared.u32 	%r103, [%r8+2560];
	mad.lo.s32 	%r104, %r103, %r102, %r101;
	ld.shared.u32 	%r105, [%r7+84];
	ld.shared.u32 	%r106, [%r8+2688];
	mad.lo.s32 	%r107, %r106, %r105, %r104;
	ld.shared.u32 	%r108, [%r7+88];
	ld.shared.u32 	%r109, [%r8+2816];
	mad.lo.s32 	%r110, %r109, %r108, %r107;
	ld.shared.u32 	%r111, [%r7+92];
	ld.shared.u32 	%r112, [%r8+2944];
	mad.lo.s32 	%r113, %r112, %r111, %r110;
	ld.shared.u32 	%r114, [%r7+96];
	ld.shared.u32 	%r115, [%r8+3072];
	mad.lo.s32 	%r116, %r115, %r114, %r113;
	ld.shared.u32 	%r117, [%r7+100];
	ld.shared.u32 	%r118, [%r8+3200];
	mad.lo.s32 	%r119, %r118, %r117, %r116;
	ld.shared.u32 	%r120, [%r7+104];
	ld.shared.u32 	%r121, [%r8+3328];
	mad.lo.s32 	%r122, %r121, %r120, %r119;
	ld.shared.u32 	%r123, [%r7+108];
	ld.shared.u32 	%r124, [%r8+3456];
	mad.lo.s32 	%r125, %r124, %r123, %r122;
	ld.shared.u32 	%r126, [%r7+112];
	ld.shared.u32 	%r127, [%r8+3584];
	mad.lo.s32 	%r128, %r127, %r126, %r125;
	ld.shared.u32 	%r129, [%r7+116];
	ld.shared.u32 	%r130, [%r8+3712];
	mad.lo.s32 	%r131, %r130, %r129, %r128;
	ld.shared.u32 	%r132, [%r7+120];
	ld.shared.u32 	%r133, [%r8+3840];
	mad.lo.s32 	%r134, %r133, %r132, %r131;
	ld.shared.u32 	%r135, [%r7+124];
	ld.shared.u32 	%r136, [%r8+3968];
	mad.lo.s32 	%r143, %r136, %r135, %r134;
	bar.sync 	0;
	add.s32 	%r141, %r141, 1;
	setp.ne.s32 	%p2, %r141, 0;
	add.s32 	%r140, %r140, 32;
	add.s32 	%r139, %r139, %r12;
	@%p2 bra 	$L__BB0_2;
$L__BB0_3:
	cvta.to.global.u64 	%rd10, %rd5;
	add.s32 	%r137, %r3, %r4;
	mad.lo.s32 	%r138, %r22, %r2, %r137;
	mul.wide.s32 	%rd11, %r138, 4;
	add.s64 	%rd12, %rd10, %rd11;
	st.global.u32 	[%rd12], %r143;
	ret;

}


// ===== COMPILED SASS (sm_100) =====

	.target	sm_100

	.elftype	@"ET_EXEC"


//--------------------- .note.nv.tkinfo           --------------------------
	.section	.note.nv.tkinfo,"",@"SHT_NOTE"
	.sectionflags	@"SHF_NOTE_NV_TKINFO"
	.tkinfo
        /*0018*/ 	.word	0x00000002
        /*0030*/ 	.string	""
        /*0030*/ 	.string	"ptxas"
        /*0030*/ 	.string	"Cuda compilation tools, release 13.0, V13.0.88"
        /*0030*/ 	.string	"Build cuda_13.0.r13.0/compiler.36424714_0"
        /*0030*/ 	.string	"-arch sm_100 -m 64 "



//--------------------- .note.nv.cuinfo           --------------------------
	.section	.note.nv.cuinfo,"",@"SHT_NOTE"
	.sectionflags	@"SHF_NOTE_NV_CUINFO"
        /*0018*/ 	.short	0x0002
        /*001a*/ 	.short	0x0064
        /*001c*/ 	.short	0x0082
	.zero		2


//--------------------- .nv.info                  --------------------------
	.section	.nv.info,"",@"SHT_CUDA_INFO"
	.align	4


	//----- nvinfo : EIATTR_REGCOUNT
	.align		4
        /*0000*/ 	.byte	0x04, 0x2f
        /*0002*/ 	.short	(.L_1 - .L_0)
	.align		4
.L_0:
        /*0004*/ 	.word	index@(_Z21matrix_multiplicationPKiS0_Pii)
        /*0008*/ 	.word	0x0000001f


	//----- nvinfo : EIATTR_FRAME_SIZE
	.align		4
.L_1:
        /*000c*/ 	.byte	0x04, 0x11
        /*000e*/ 	.short	(.L_3 - .L_2)
	.align		4
.L_2:
        /*0010*/ 	.word	index@(_Z21matrix_multiplicationPKiS0_Pii)
        /*0014*/ 	.word	0x00000000


	//----- nvinfo : EIATTR_MIN_STACK_SIZE
	.align		4
.L_3:
        /*0018*/ 	.byte	0x04, 0x12
        /*001a*/ 	.short	(.L_5 - .L_4)
	.align		4
.L_4:
        /*001c*/ 	.word	index@(_Z21matrix_multiplicationPKiS0_Pii)
        /*0020*/ 	.word	0x00000000
.L_5:


//--------------------- .nv.compat                --------------------------
	.section	.nv.compat,"",@"SHT_CUDA_COMPAT_INFO"
	.align	4
        /*0000*/ 	.byte	0x02, 0x09, 0x00, 0x00, 0x02, 0x02, 0x01, 0x00, 0x02, 0x05, 0x05, 0x00, 0x03, 0x07, 0x01, 0x01
        /*0010*/ 	.byte	0x02, 0x03, 0x00, 0x00, 0x02, 0x06, 0x01, 0x00, 0x04, 0x0b, 0x08, 0x00, 0x09, 0x00, 0x00, 0x00
        /*0020*/ 	.byte	0x00, 0x00, 0x00, 0x00


//--------------------- .nv.info._Z21matrix_multiplicationPKiS0_Pii --------------------------
	.section	.nv.info._Z21matrix_multiplicationPKiS0_Pii,"",@"SHT_CUDA_INFO"
	.sectionflags	@""
	.align	4


	//----- nvinfo : EIATTR_CUDA_API_VERSION
	.align		4
        /*0000*/ 	.byte	0x04, 0x37
        /*0002*/ 	.short	(.L_7 - .L_6)
.L_6:
        /*0004*/ 	.word	0x00000082


	//----- nvinfo : EIATTR_KPARAM_INFO
	.align		4
.L_7:
        /*0008*/ 	.byte	0x04, 0x17
        /*000a*/ 	.short	(.L_9 - .L_8)
.L_8:
        /*000c*/ 	.word	0x00000000
        /*0010*/ 	.short	0x0003
        /*0012*/ 	.short	0x0018
        /*0014*/ 	.byte	0x00, 0xf0, 0x11, 0x00


	//----- nvinfo : EIATTR_KPARAM_INFO
	.align		4
.L_9:
        /*0018*/ 	.byte	0x04, 0x17
        /*001a*/ 	.short	(.L_11 - .L_10)
.L_10:
        /*001c*/ 	.word	0x00000000
        /*0020*/ 	.short	0x0002
        /*0022*/ 	.short	0x0010
        /*0024*/ 	.byte	0x00, 0xf5, 0x21, 0x00


	//----- nvinfo : EIATTR_KPARAM_INFO
	.align		4
.L_11:
        /*0028*/ 	.byte	0x04, 0x17
        /*002a*/ 	.short	(.L_13 - .L_12)
.L_12:
        /*002c*/ 	.word	0x00000000
        /*0030*/ 	.short	0x0001
        /*0032*/ 	.short	0x0008
        /*0034*/ 	.byte	0x00, 0xf5, 0x21, 0x00


	//----- nvinfo : EIATTR_KPARAM_INFO
	.align		4
.L_13:
        /*0038*/ 	.byte	0x04, 0x17
        /*003a*/ 	.short	(.L_15 - .L_14)
.L_14:
        /*003c*/ 	.word	0x00000000
        /*0040*/ 	.short	0x0000
        /*0042*/ 	.short	0x0000
        /*0044*/ 	.byte	0x00, 0xf5, 0x21, 0x00


	//----- nvinfo : EIATTR_SPARSE_MMA_MASK
	.align		4
.L_15:
        /*0048*/ 	.byte	0x03, 0x50
        /*004a*/ 	.short	0x0000


	//----- nvinfo : EIATTR_MAXREG_COUNT
	.align		4
        /*004c*/ 	.byte	0x03, 0x1b
        /*004e*/ 	.short	0x00ff


	//----- nvinfo : EIATTR_NUM_BARRIERS
	.align		4
        /*0050*/ 	.byte	0x02, 0x4c
        /*0052*/ 	.byte	0x01
	.zero		1


	//----- nvinfo : EIATTR_MERCURY_ISA_VERSION
	.align		4
        /*0054*/ 	.byte	0x03, 0x5f
        /*0056*/ 	.short	0x0101


	//----- nvinfo : EIATTR_VRC_CTA_INIT_COUNT
	.align		4
        /*0058*/ 	.byte	0x02, 0x4a
	.zero		1
	.zero		1


	//----- nvinfo : EIATTR_EXIT_INSTR_OFFSETS
	.align		4
        /*005c*/ 	.byte	0x04, 0x1c
        /*005e*/ 	.short	(.L_17 - .L_16)


	//   ....[0]....
.L_16:
        /*0060*/ 	.word	0x00000790


	//----- nvinfo : EIATTR_CBANK_PARAM_SIZE
	.align		4
.L_17:
        /*0064*/ 	.byte	0x03, 0x19
        /*0066*/ 	.short	0x001c


	//----- nvinfo : EIATTR_PARAM_CBANK
	.align		4
        /*0068*/ 	.byte	0x04, 0x0a
        /*006a*/ 	.short	(.L_19 - .L_18)
	.align		4
.L_18:
        /*006c*/ 	.word	index@(.nv.constant0._Z21matrix_multiplicationPKiS0_Pii)
        /*0070*/ 	.short	0x0380
        /*0072*/ 	.short	0x001c


	//----- nvinfo : EIATTR_SW_WAR
	.align		4
.L_19:
        /*0074*/ 	.byte	0x04, 0x36
        /*0076*/ 	.short	(.L_21 - .L_20)
.L_20:
        /*0078*/ 	.word	0x00000008
.L_21:


//--------------------- .nv.callgraph             --------------------------
	.section	.nv.callgraph,"",@"SHT_CUDA_CALLGRAPH"
	.align	4
	.sectionentsize	8
	.align		4
        /*0000*/ 	.word	0x00000000
	.align		4
        /*0004*/ 	.word	0xffffffff
	.align		4
        /*0008*/ 	.word	0x00000000
	.align		4
        /*000c*/ 	.word	0xfffffffe
	.align		4
        /*0010*/ 	.word	0x00000000
	.align		4
        /*0014*/ 	.word	0xfffffffd
	.align		4
        /*0018*/ 	.word	0x00000000
	.align		4
        /*001c*/ 	.word	0xfffffffc


//--------------------- .text._Z21matrix_multiplicationPKiS0_Pii --------------------------
	.section	.text._Z21matrix_multiplicationPKiS0_Pii,"ax",@progbits
	.align	128
        .global         _Z21matrix_multiplicationPKiS0_Pii
        .type           _Z21matrix_multiplicationPKiS0_Pii,@function
        .size           _Z21matrix_multiplicationPKiS0_Pii,(.L_x_3 - _Z21matrix_multiplicationPKiS0_Pii)
        .other          _Z21matrix_multiplicationPKiS0_Pii,@"STO_CUDA_ENTRY STV_DEFAULT"
_Z21matrix_multiplicationPKiS0_Pii:
.text._Z21matrix_multiplicationPKiS0_Pii:
[----:B------:R-:W-:Y:S01]  /*0000*/  LDC R1, c[0x0][0x37c] ;  /* 0x0000df00ff017b82 */ /* 0x000fe20000000800 */
[----:B------:R-:W0:Y:S07]  /*0010*/  S2R R5, SR_CTAID.Y ;  /* 0x0000000000057919 */ /* 0x000e2e0000002600 */
[----:B------:R-:W1:Y:S01]  /*0020*/  LDC R0, c[0x0][0x398] ;  /* 0x0000e600ff007b82 */ /* 0x000e620000000800 */
[----:B------:R-:W2:Y:S01]  /*0030*/  LDCU.64 UR8, c[0x0][0x358] ;  /* 0x00006b00ff0877ac */ /* 0x000ea20008000a00 */
[----:B------:R-:W-:Y:S01]  /*0040*/  HFMA2 R11, -RZ, RZ, 0, 0 ;  /* 0x00000000ff0b7431 */ /* 0x000fe200000001ff */
[----:B------:R-:W0:Y:S01]  /*0050*/  S2R R6, SR_TID.Y ;  /* 0x0000000000067919 */ /* 0x000e220000002200 */
[----:B------:R-:W3:Y:S04]  /*0060*/  S2R R4, SR_CTAID.X ;  /* 0x0000000000047919 */ /* 0x000ee80000002500 */
[----:B------:R-:W4:Y:S01]  /*0070*/  LDC.64 R22, c[0x0][0x390] ;  /* 0x0000e400ff167b82 */ /* 0x000f220000000a00 */
[----:B------:R-:W3:Y:S01]  /*0080*/  S2R R9, SR_TID.X ;  /* 0x0000000000097919 */ /* 0x000ee20000002100 */
[----:B-1----:R-:W-:-:S02]  /*0090*/  ISETP.GE.AND P0, PT, R0, 0x20, PT ;  /* 0x000000200000780c */ /* 0x002fc40003f06270 */
[----:B0-----:R-:W-:Y:S02]  /*00a0*/  LEA R5, R5, R6, 0x5 ;  /* 0x0000000605057211 */ /* 0x001fe400078e28ff */
[----:B---3--:R-:W-:-:S05]  /*00b0*/  LEA R2, R4, R9, 0x5 ;  /* 0x0000000904027211 */ /* 0x008fca00078e28ff */
[----:B------:R-:W-:-:S04]  /*00c0*/  IMAD R3, R5, R0, R2 ;  /* 0x0000000005037224 */ /* 0x000fc800078e0202 */
[----:B----4-:R-:W-:Y:S01]  /*00d0*/  IMAD.WIDE R22, R3, 0x4, R22 ;  /* 0x0000000403167825 */ /* 0x010fe200078e0216 */
[----:B--2---:R-:W-:Y:S06]  /*00e0*/  @!P0 BRA `(.L_x_0) ;  /* 0x0000000400a48947 */ /* 0x004fec0003800000 */
[----:B------:R-:W0:Y:S01]  /*00f0*/  S2UR UR6, SR_CgaCtaId ;  /* 0x00000000000679c3 */ /* 0x000e220000008800 */
[-CC-:B------:R-:W-:Y:S01]  /*0100*/  IMAD R3, R6, R0.reuse, R9.reuse ;  /* 0x0000000006037224 */ /* 0x180fe200078e0209 */
[----:B------:R-:W-:Y:S01]  /*0110*/  UMOV UR4, 0x400 ;  /* 0x0000040000047882 */ /* 0x000fe20000000000 */
[----:B------:R-:W-:Y:S01]  /*0120*/  SHF.R.S32.HI R7, RZ, 0x1f, R0 ;  /* 0x0000001fff077819 */ /* 0x000fe20000011400 */
[----:B------:R-:W-:Y:S01]  /*0130*/  UIADD3 UR5, UPT, UPT, UR4, 0x1000, URZ ;  /* 0x0000100004057890 */ /* 0x000fe2000fffe0ff */
[-C--:B------:R-:W-:Y:S01]  /*0140*/  IMAD R2, R5, R0.reuse, R9 ;  /* 0x0000000005027224 */ /* 0x080fe200078e0209 */
[----:B------:R-:W-:Y:S02]  /*0150*/  LEA R3, R4, R3, 0x5 ;  /* 0x0000000304037211 */ /* 0x000fe400078e28ff */
[----:B------:R-:W1:Y:S01]  /*0160*/  LDC.64 R20, c[0x0][0x380] ;  /* 0x0000e000ff147b82 */ /* 0x000e620000000a00 */
[----:B------:R-:W-:Y:S02]  /*0170*/  LEA.HI R4, R7, R0, RZ, 0x5 ;  /* 0x0000000007047211 */ /* 0x000fe400078f28ff */
[----:B------:R-:W-:-:S02]  /*0180*/  LEA R7, R6, R9, 0x5 ;  /* 0x0000000906077211 */ /* 0x000fc400078e28ff */
[----:B------:R-:W-:Y:S02]  /*0190*/  SHF.R.S32.HI R4, RZ, 0x5, R4 ;  /* 0x00000005ff047819 */ /* 0x000fe40000011404 */
[----:B------:R-:W-:Y:S01]  /*01a0*/  MOV R11, RZ ;  /* 0x000000ff000b7202 */ /* 0x000fe20000000f00 */
[----:B------:R-:W2:Y:S01]  /*01b0*/  LDC.64 R18, c[0x0][0x388] ;  /* 0x0000e200ff127b82 */ /* 0x000ea20000000a00 */
[----:B------:R-:W-:Y:S01]  /*01c0*/  IADD3 R4, PT, PT, -R4, RZ, RZ ;  /* 0x000000ff04047210 */ /* 0x000fe20007ffe1ff */
[----:B0-----:R-:W-:Y:S02]  /*01d0*/  ULEA UR4, UR6, UR4, 0x18 ;  /* 0x0000000406047291 */ /* 0x001fe4000f8ec0ff */
[----:B------:R-:W-:-:S04]  /*01e0*/  ULEA UR5, UR6, UR5, 0x18 ;  /* 0x0000000506057291 */ /* 0x000fc8000f8ec0ff */
[C---:B------:R-:W-:Y:S02]  /*01f0*/  LEA R16, R7.reuse, UR4, 0x2 ;  /* 0x0000000407107c11 */ /* 0x040fe4000f8e10ff */
[----:B------:R-:W-:Y:S02]  /*0200*/  LEA R6, R6, UR4, 0x7 ;  /* 0x0000000406067c11 */ /* 0x000fe4000f8e38ff */
[----:B------:R-:W-:Y:S02]  /*0210*/  LEA R7, R7, UR5, 0x2 ;  /* 0x0000000507077c11 */ /* 0x000fe4000f8e10ff */
[----:B------:R-:W-:-:S07]  /*0220*/  LEA R5, R9, UR5, 0x2 ;  /* 0x0000000509057c11 */ /* 0x000fce000f8e10ff */
.L_x_1:
[----:B-1----:R-:W-:-:S04]  /*0230*/  IMAD.WIDE.U32 R24, R2, 0x4, R20 ;  /* 0x0000000402187825 */ /* 0x002fc800078e0014 */
[----:B--2---:R-:W-:Y:S02]  /*0240*/  IMAD.WIDE.U32 R8, R3, 0x4, R18 ;  /* 0x0000000403087825 */ /* 0x004fe400078e0012 */
[----:B------:R-:W2:Y:S04]  /*0250*/  LDG.E R25, desc[UR8][R24.64] ;  /* 0x0000000818197981 */ /* 0x000ea8000c1e1900 */
[----:B------:R-:W3:Y:S01]  /*0260*/  LDG.E R26, desc[UR8][R8.64] ;  /* 0x00000008081a7981 */ /* 0x000ee2000c1e1900 */
[----:B------:R-:W-:Y:S02]  /*0270*/  IADD3 R4, PT, PT, R4, 0x1, RZ ;  /* 0x0000000104047810 */ /* 0x000fe40007ffe0ff */
[----:B------:R-:W-:Y:S02]  /*0280*/  IADD3 R2, PT, PT, R2, 0x20, RZ ;  /* 0x0000002002027810 */ /* 0x000fe40007ffe0ff */
[----:B------:R-:W-:-:S02]  /*0290*/  ISETP.NE.AND P0, PT, R4, RZ, PT ;  /* 0x000000ff0400720c */ /* 0x000fc40003f05270 */
[----:B------:R-:W-:Y:S01]  /*02a0*/  LEA R3, R0, R3, 0x5 ;  /* 0x0000000300037211 */ /* 0x000fe200078e28ff */
[----:B--2---:R-:W-:Y:S04]  /*02b0*/  STS [R16], R25 ;  /* 0x0000001910007388 */ /* 0x004fe80000000800 */
[----:B---3--:R-:W-:Y:S01]  /*02c0*/  STS [R7], R26 ;  /* 0x0000001a07007388 */ /* 0x008fe20000000800 */
[----:B------:R-:W-:Y:S06]  /*02d0*/  BAR.SYNC.DEFER_BLOCKING 0x0 ;  /* 0x0000000000007b1d */ /* 0x000fec0000010000 */
[----:B------:R-:W-:Y:S04]  /*02e0*/  LDS R10, [R5] ;  /* 0x00000000050a7984 */ /* 0x000fe80000000800 */
[----:B------:R-:W0:Y:S04]  /*02f0*/  LDS.128 R12, [R6] ;  /* 0x00000000060c7984 */ /* 0x000e280000000c00 */
[----:B------:R-:W1:Y:S04]  /*0300*/  LDS R27, [R5+0x80] ;  /* 0x00008000051b7984 */ /* 0x000e680000000800 */
[----:B------:R-:W2:Y:S04]  /*0310*/  LDS R17, [R5+0x100] ;  /* 0x0001000005117984 */ /* 0x000ea80000000800 */
[----:B------:R-:W3:Y:S04]  /*0320*/  LDS R28, [R5+0x180] ;  /* 0x00018000051c7984 */ /* 0x000ee80000000800 */
[----:B------:R-:W-:Y:S04]  /*0330*/  LDS R24, [R5+0x200] ;  /* 0x0002000005187984 */ /* 0x000fe80000000800 */
[----:B------:R-:W-:Y:S04]  /*0340*/  LDS R25, [R5+0x400] ;  /* 0x0004000005197984 */ /* 0x000fe80000000800 */
[----:B------:R-:W-:Y:S01]  /*0350*/  LDS R26, [R5+0xa00] ;  /* 0x000a0000051a7984 */ /* 0x000fe20000000800 */
[----:B0-----:R-:W-:-:S03]  /*0360*/  IMAD R10, R12, R10, R11 ;  /* 0x0000000a0c0a7224 */ /* 0x001fc600078e020b */
[----:B------:R-:W-:Y:S01]  /*0370*/  LDS R12, [R5+0x280] ;  /* 0x00028000050c7984 */ /* 0x000fe20000000800 */
[----:B-1----:R-:W-:-:S03]  /*0380*/  IMAD R13, R27, R13, R10 ;  /* 0x0000000d1b0d7224 */ /* 0x002fc600078e020a */
[----:B------:R-:W0:Y:S01]  /*0390*/  LDS.128 R8, [R6+0x10] ;  /* 0x0000100006087984 */ /* 0x000e220000000c00 */
[----:B--2---:R-:W-:-:S03]  /*03a0*/  IMAD R14, R17, R14, R13 ;  /* 0x0000000e110e7224 */ /* 0x004fc600078e020d */
[----:B------:R-:W1:Y:S01]  /*03b0*/  LDS R17, [R5+0x300] ;  /* 0x0003000005117984 */ /* 0x000e620000000800 */
[----:B---3--:R-:W-:-:S04]  /*03c0*/  IMAD R15, R28, R15, R14 ;  /* 0x0000000f1c0f7224 */ /* 0x008fc800078e020e */
[----:B0-----:R-:W-:Y:S02]  /*03d0*/  IMAD R8, R8, R24, R15 ;  /* 0x0000001808087224 */ /* 0x001fe400078e020f */
[----:B------:R-:W0:Y:S02]  /*03e0*/  LDS R24, [R5+0x380] ;  /* 0x0003800005187984 */ /* 0x000e240000000800 */
[----:B------:R-:W-:Y:S02]  /*03f0*/  IMAD R9, R12, R9, R8 ;  /* 0x000000090c097224 */ /* 0x000fe400078e0208 */
[----:B------:R-:W2:Y:S02]  /*0400*/  LDS.128 R12, [R6+0x20] ;  /* 0x00002000060c7984 */ /* 0x000ea40000000c00 */
[----:B-1----:R-:W-:Y:S02]  /*0410*/  IMAD R10, R17, R10, R9 ;  /* 0x0000000a110a7224 */ /* 0x002fe400078e0209 */
[----:B------:R-:W1:Y:S04]  /*0420*/  LDS R8, [R5+0x480] ;  /* 0x0004800005087984 */ /* 0x000e680000000800 */
[----:B------:R-:W3:Y:S01]  /*0430*/  LDS R17, [R5+0x500] ;  /* 0x0005000005117984 */ /* 0x000ee20000000800 */
[----:B0-----:R-:W-:-:S03]  /*0440*/  IMAD R11, R24, R11, R10 ;  /* 0x0000000b180b7224 */ /* 0x001fc600078e020a */
[----:B------:R-:W0:Y:S01]  /*0450*/  LDS R24, [R5+0x580] ;  /* 0x0005800005187984 */ /* 0x000e220000000800 */
[----:B--2---:R-:W-:-:S03]  /*0460*/  IMAD R11, R12, R25, R11 ;  /* 0x000000190c0b7224 */ /* 0x004fc600078e020b */
[----:B------:R-:W-:Y:S01]  /*0470*/  LDS R25, [R5+0x600] ;  /* 0x0006000005197984 */ /* 0x000fe20000000800 */
[----:B-1----:R-:W-:-:S03]  /*0480*/  IMAD R13, R8, R13, R11 ;  /* 0x0000000d080d7224 */ /* 0x002fc600078e020b */
[----:B------:R-:W1:Y:S01]  /*0490*/  LDS.128 R8, [R6+0x30] ;  /* 0x0000300006087984 */ /* 0x000e620000000c00 */
[----:B---3--:R-:W-:-:S03]  /*04a0*/  IMAD R14, R17, R14, R13 ;  /* 0x0000000e110e7224 */ /* 0x008fc600078e020d */
[----:B------:R-:W2:Y:S04]  /*04b0*/  LDS R12, [R5+0x680] ;  /* 0x00068000050c7984 */ /* 0x000ea80000000800 */
[----:B------:R-:W3:Y:S01]  /*04c0*/  LDS R17, [R5+0x700] ;  /* 0x0007000005117984 */ /* 0x000ee20000000800 */
[----:B0-----:R-:W-:-:S03]  /*04d0*/  IMAD R15, R24, R15, R14 ;  /* 0x0000000f180f7224 */ /* 0x001fc600078e020e */
[----:B------:R-:W0:Y:S01]  /*04e0*/  LDS R24, [R5+0x780] ;  /* 0x0007800005187984 */ /* 0x000e220000000800 */
[----:B-1----:R-:W-:-:S03]  /*04f0*/  IMAD R8, R8, R25, R15 ;  /* 0x0000001908087224 */ /* 0x002fc600078e020f */
[----:B------:R-:W-:Y:S01]  /*0500*/  LDS R25, [R5+0x800] ;  /* 0x0008000005197984 */ /* 0x000fe20000000800 */
[----:B--2---:R-:W-:-:S03]  /*0510*/  IMAD R9, R12, R9, R8 ;  /* 0x000000090c097224 */ /* 0x004fc600078e0208 */
        /* <DEDUP_REMOVED lines=12> */
[----:B------:R-:W-:Y:S01]  /*05e0*/  LDS R17, [R5+0xd00] ;  /* 0x000d000005117984 */ /* 0x000fe20000000800 */
[----:B0-----:R-:W-:-:S03]  /*05f0*/  IMAD R15, R24, R15, R14 ;  /* 0x0000000f180f7224 */ /* 0x001fc600078e020e */
[----:B------:R-:W-:Y:S01]  /*0600*/  LDS R24, [R5+0xc80] ;  /* 0x000c800005187984 */ /* 0x000fe20000000800 */
[----:B-1----:R-:W-:-:S03]  /*0610*/  IMAD R15, R8, R26, R15 ;  /* 0x0000001a080f7224 */ /* 0x002fc600078e020f */
[----:B------:R-:W0:Y:S01]  /*0620*/  LDS R8, [R5+0xb80] ;  /* 0x000b800005087984 */ /* 0x000e220000000800 */
[----:B------:R-:W-:-:S03]  /*0630*/  IMAD R9, R12, R9, R15 ;  /* 0x000000090c097224 */ /* 0x000fc600078e020f */
[----:B------:R-:W-:Y:S01]  /*0640*/  LDS R26, [R5+0xc00] ;  /* 0x000c0000051a7984 */ /* 0x000fe20000000800 */
[----:B--2---:R-:W-:-:S03]  /*0650*/  IMAD R9, R25, R10, R9 ;  /* 0x0000000a19097224 */ /* 0x004fc600078e0209 */
[----:B------:R-:W1:Y:S04]  /*0660*/  LDS.128 R12, [R6+0x60] ;  /* 0x00006000060c7984 */ /* 0x000e680000000c00 */
[----:B------:R-:W-:Y:S01]  /*0670*/  LDS R25, [R5+0xe00] ;  /* 0x000e000005197984 */ /* 0x000fe20000000800 */
[----:B0-----:R-:W-:-:S04]  /*0680*/  IMAD R9, R8, R11, R9 ;  /* 0x0000000b08097224 */ /* 0x001fc800078e0209 */
[----:B-1----:R-:W-:Y:S02]  /*0690*/  IMAD R9, R12, R26, R9 ;  /* 0x0000001a0c097224 */ /* 0x002fe400078e0209 */
[----:B------:R-:W0:Y:S02]  /*06a0*/  LDS R12, [R5+0xd80] ;  /* 0x000d8000050c7984 */ /* 0x000e240000000800 */
[----:B------:R-:W-:Y:S02]  /*06b0*/  IMAD R13, R24, R13, R9 ;  /* 0x0000000d180d7224 */ /* 0x000fe400078e0209 */
[----:B------:R-:W1:Y:S02]  /*06c0*/  LDS.128 R8, [R6+0x70] ;  /* 0x0000700006087984 */ /* 0x000e640000000c00 */
[----:B------:R-:W-:Y:S02]  /*06d0*/  IMAD R13, R17, R14, R13 ;  /* 0x0000000e110d7224 */ /* 0x000fe400078e020d */
[----:B------:R-:W2:Y:S04]  /*06e0*/  LDS R24, [R5+0xe80] ;  /* 0x000e800005187984 */ /* 0x000ea80000000800 */
[----:B------:R-:W3:Y:S04]  /*06f0*/  LDS R14, [R5+0xf00] ;  /* 0x000f0000050e7984 */ /* 0x000ee80000000800 */
[----:B------:R-:W4:Y:S01]  /*0700*/  LDS R17, [R5+0xf80] ;  /* 0x000f800005117984 */ /* 0x000f220000000800 */
[----:B0-----:R-:W-:-:S04]  /*0710*/  IMAD R13, R12, R15, R13 ;  /* 0x0000000f0c0d7224 */ /* 0x001fc800078e020d */
[----:B-1----:R-:W-:-:S04]  /*0720*/  IMAD R8, R8, R25, R13 ;  /* 0x0000001908087224 */ /* 0x002fc800078e020d */
[----:B--2---:R-:W-:-:S04]  /*0730*/  IMAD R9, R24, R9, R8 ;  /* 0x0000000918097224 */ /* 0x004fc800078e0208 */
[----:B---3--:R-:W-:-:S04]  /*0740*/  IMAD R10, R14, R10, R9 ;  /* 0x0000000a0e0a7224 */ /* 0x008fc800078e0209 */
[----:B----4-:R-:W-:Y:S01]  /*0750*/  IMAD R11, R17, R11, R10 ;  /* 0x0000000b110b7224 */ /* 0x010fe200078e020a */
[----:B------:R-:W-:Y:S06]  /*0760*/  BAR.SYNC.DEFER_BLOCKING 0x0 ;  /* 0x0000000000007b1d */ /* 0x000fec0000010000 */
[----:B------:R-:W-:Y:S05]  /*0770*/  @P0 BRA `(.L_x_1) ;  /* 0xfffffff800ac0947 */ /* 0x000fea000383ffff */
.L_x_0:
[----:B------:R-:W-:Y:S01]  /*0780*/  STG.E desc[UR8][R22.64], R11 ;  /* 0x0000000b16007986 */ /* 0x000fe2000c101908 */
[----:B------:R-:W-:Y:S05]  /*0790*/  EXIT ;  /* 0x000000000000794d */ /* 0x000fea0003800000 */
.L_x_2:
[----:B------:R-:W-:-:S00]  /*07a0*/  BRA `(.L_x_2) ;  /* 0xfffffffc00fc7947 */ /* 0x000fc0000383ffff */
[----:B------:R-:W-:-:S00]  /*07b0*/  NOP ;  /* 0x0000000000007918 */ /* 0x000fc00000000000 */
        /* <DEDUP_REMOVED lines=12> */
.L_x_3:


//--------------------- .nv.shared._Z21matrix_multiplicationPKiS0_Pii --------------------------
	.section	.nv.shared._Z21matrix_multiplicationPKiS0_Pii,"aw",@nobits
	.sectionflags	@""
	.align	4
.nv.shared._Z21matrix_multiplicationPKiS0_Pii:
	.zero		9216


//--------------------- .nv.shared.reserved.0     --------------------------
	.section	.nv.shared.reserved.0,"aw",@nobits
	.weak		__nv_reservedSMEM_offset_0_alias
	.size		__nv_reservedSMEM_offset_0_alias, 0, 64
	.other		__nv_reservedSMEM_offset_0_alias,@"STO_CUDA_RESERVED_SHARED STV_DEFAULT"
__nv_reservedSMEM_offset_0_alias:
	.zero		0
	.zero		64


//--------------------- .nv.constant0._Z21matrix_multiplicationPKiS0_Pii --------------------------
	.section	.nv.constant0._Z21matrix_multiplicationPKiS0_Pii,"a",@progbits
	.sectionflags	@""
	.align	4
.nv.constant0._Z21matrix_multiplicationPKiS0_Pii:
	.zero		924


//--------------------- SYMBOLS --------------------------

	.type		.nv.reservedSmem.offset0,@object
	.size		.nv.reservedSmem.offset0,0x4
	.type		.nv.reservedSmem.cap,@object
	.size		.nv.reservedSmem.cap,0x4
